//
// Generated by NVIDIA NVVM Compiler
//
// Compiler Build ID: CL-36424714
// Cuda compilation tools, release 13.0, V13.0.88
// Based on NVVM 20.0.0
//

.version 9.0
.target sm_100
.address_size 64

	// .globl	_Z21convolution2d_channelPfS_S_iiiiiiiiiiii

.visible .entry _Z21convolution2d_channelPfS_S_iiiiiiiiiiii(
	.param .u64 .ptr .align 1 _Z21convolution2d_channelPfS_S_iiiiiiiiiiii_param_0,
	.param .u64 .ptr .align 1 _Z21convolution2d_channelPfS_S_iiiiiiiiiiii_param_1,
	.param .u64 .ptr .align 1 _Z21convolution2d_channelPfS_S_iiiiiiiiiiii_param_2,
	.param .u32 _Z21convolution2d_channelPfS_S_iiiiiiiiiiii_param_3,
	.param .u32 _Z21convolution2d_channelPfS_S_iiiiiiiiiiii_param_4,
	.param .u32 _Z21convolution2d_channelPfS_S_iiiiiiiiiiii_param_5,
	.param .u32 _Z21convolution2d_channelPfS_S_iiiiiiiiiiii_param_6,
	.param .u32 _Z21convolution2d_channelPfS_S_iiiiiiiiiiii_param_7,
	.param .u32 _Z21convolution2d_channelPfS_S_iiiiiiiiiiii_param_8,
	.param .u32 _Z21convolution2d_channelPfS_S_iiiiiiiiiiii_param_9,
	.param .u32 _Z21convolution2d_channelPfS_S_iiiiiiiiiiii_param_10,
	.param .u32 _Z21convolution2d_channelPfS_S_iiiiiiiiiiii_param_11,
	.param .u32 _Z21convolution2d_channelPfS_S_iiiiiiiiiiii_param_12,
	.param .u32 _Z21convolution2d_channelPfS_S_iiiiiiiiiiii_param_13,
	.param .u32 _Z21convolution2d_channelPfS_S_iiiiiiiiiiii_param_14
)
{
	.reg .pred 	%p<23>;
	.reg .b32 	%r<29>;
	.reg .b32 	%f<5>;
	.reg .b64 	%rd<13>;

	ld.param.u64 	%rd1, [_Z21convolution2d_channelPfS_S_iiiiiiiiiiii_param_0];
	ld.param.u64 	%rd2, [_Z21convolution2d_channelPfS_S_iiiiiiiiiiii_param_1];
	ld.param.u64 	%rd3, [_Z21convolution2d_channelPfS_S_iiiiiiiiiiii_param_2];
	ld.param.u32 	%r15, [_Z21convolution2d_channelPfS_S_iiiiiiiiiiii_param_3];
	ld.param.u32 	%r16, [_Z21convolution2d_channelPfS_S_iiiiiiiiiiii_param_4];
	ld.param.u32 	%r9, [_Z21convolution2d_channelPfS_S_iiiiiiiiiiii_param_5];
	ld.param.u32 	%r10, [_Z21convolution2d_channelPfS_S_iiiiiiiiiiii_param_6];
	ld.param.u32 	%r11, [_Z21convolution2d_channelPfS_S_iiiiiiiiiiii_param_7];
	ld.param.u32 	%r12, [_Z21convolution2d_channelPfS_S_iiiiiiiiiiii_param_8];
	ld.param.u32 	%r17, [_Z21convolution2d_channelPfS_S_iiiiiiiiiiii_param_9];
	ld.param.u32 	%r18, [_Z21convolution2d_channelPfS_S_iiiiiiiiiiii_param_10];
	ld.param.u32 	%r19, [_Z21convolution2d_channelPfS_S_iiiiiiiiiiii_param_11];
	ld.param.u32 	%r20, [_Z21convolution2d_channelPfS_S_iiiiiiiiiiii_param_12];
	ld.param.u32 	%r13, [_Z21convolution2d_channelPfS_S_iiiiiiiiiiii_param_13];
	ld.param.u32 	%r14, [_Z21convolution2d_channelPfS_S_iiiiiiiiiiii_param_14];
	mov.u32 	%r1, %tid.x;
	mov.u32 	%r2, %tid.y;
	mov.u32 	%r3, %tid.z;
	mov.u32 	%r4, %ctaid.x;
	mov.u32 	%r5, %ctaid.y;
	mov.u32 	%r6, %ctaid.z;
	sub.s32 	%r21, %r4, %r19;
	mad.lo.s32 	%r7, %r17, %r1, %r21;
	sub.s32 	%r22, %r5, %r20;
	mad.lo.s32 	%r8, %r18, %r2, %r22;
	setp.lt.s32 	%p1, %r6, %r16;
	setp.lt.s32 	%p2, %r5, %r13;
	and.pred  	%p3, %p1, %p2;
	setp.lt.s32 	%p4, %r4, %r14;
	and.pred  	%p5, %p3, %p4;
	setp.lt.s32 	%p6, %r3, %r15;
	and.pred  	%p7, %p6, %p5;
	setp.lt.s32 	%p8, %r2, %r12;
	and.pred  	%p9, %p8, %p7;
	setp.lt.s32 	%p10, %r1, %r11;
	and.pred  	%p11, %p10, %p9;
	setp.gt.s32 	%p12, %r7, -1;
	setp.lt.s32 	%p13, %r7, %r9;
	and.pred  	%p14, %p12, %p13;
	and.pred  	%p16, %p11, %p14;
	setp.gt.s32 	%p17, %r8, -1;
	setp.lt.s32 	%p18, %r8, %r10;
	and.pred  	%p19, %p17, %p18;
	and.pred  	%p21, %p16, %p19;
	not.pred 	%p22, %p21;
	@%p22 bra 	$L__BB0_2;
	cvta.to.global.u64 	%rd4, %rd1;
	cvta.to.global.u64 	%rd5, %rd2;
	cvta.to.global.u64 	%rd6, %rd3;
	mad.lo.s32 	%r23, %r10, %r3, %r7;
	mad.lo.s32 	%r24, %r23, %r9, %r8;
	mul.wide.s32 	%rd7, %r24, 4;
	add.s64 	%rd8, %rd4, %rd7;
	ld.global.f32 	%f1, [%rd8];
	mad.lo.s32 	%r25, %r12, %r6, %r1;
	mad.lo.s32 	%r26, %r25, %r11, %r2;
	mul.wide.u32 	%rd9, %r26, 4;
	add.s64 	%rd10, %rd5, %rd9;
	ld.global.f32 	%f2, [%rd10];
	mad.lo.s32 	%r27, %r14, %r6, %r4;
	mad.lo.s32 	%r28, %r27, %r13, %r5;
	mul.wide.s32 	%rd11, %r28, 4;
	add.s64 	%rd12, %rd6, %rd11;
	ld.global.f32 	%f3, [%rd12];
	fma.rn.f32 	%f4, %f1, %f2, %f3;
	st.global.f32 	[%rd12], %f4;
$L__BB0_2:
	ret;

}


// ===== COMPILED SASS (sm_100) =====

	.target	sm_100

	.elftype	@"ET_EXEC"


//--------------------- .note.nv.tkinfo           --------------------------
	.section	.note.nv.tkinfo,"",@"SHT_NOTE"
	.sectionflags	@"SHF_NOTE_NV_TKINFO"
	.tkinfo
        /*0018*/ 	.word	0x00000002
        /*0030*/ 	.string	""
        /*0030*/ 	.string	"ptxas"
        /*0030*/ 	.string	"Cuda compilation tools, release 13.0, V13.0.88"
        /*0030*/ 	.string	"Build cuda_13.0.r13.0/compiler.36424714_0"
        /*0030*/ 	.string	"-arch sm_100 -m 64 "



//--------------------- .note.nv.cuinfo           --------------------------
	.section	.note.nv.cuinfo,"",@"SHT_NOTE"
	.sectionflags	@"SHF_NOTE_NV_CUINFO"
        /*0018*/ 	.short	0x0002
        /*001a*/ 	.short	0x0064
        /*001c*/ 	.short	0x0082
	.zero		2


//--------------------- .nv.info                  --------------------------
	.section	.nv.info,"",@"SHT_CUDA_INFO"
	.align	4


	//----- nvinfo : EIATTR_REGCOUNT
	.align		4
        /*0000*/ 	.byte	0x04, 0x2f
        /*0002*/ 	.short	(.L_1 - .L_0)
	.align		4
.L_0:
        /*0004*/ 	.word	index@(_Z21convolution2d_channelPfS_S_iiiiiiiiiiii)
        /*0008*/ 	.word	0x00000014


	//----- nvinfo : EIATTR_FRAME_SIZE
	.align		4
.L_1:
        /*000c*/ 	.byte	0x04, 0x11
        /*000e*/ 	.short	(.L_3 - .L_2)
	.align		4
.L_2:
        /*0010*/ 	.word	index@(_Z21convolution2d_channelPfS_S_iiiiiiiiiiii)
        /*0014*/ 	.word	0x00000000


	//----- nvinfo : EIATTR_MIN_STACK_SIZE
	.align		4
.L_3:
        /*0018*/ 	.byte	0x04, 0x12
        /*001a*/ 	.short	(.L_5 - .L_4)
	.align		4
.L_4:
        /*001c*/ 	.word	index@(_Z21convolution2d_channelPfS_S_iiiiiiiiiiii)
        /*0020*/ 	.word	0x00000000
.L_5:


//--------------------- .nv.compat                --------------------------
	.section	.nv.compat,"",@"SHT_CUDA_COMPAT_INFO"
	.align	4
        /*0000*/ 	.byte	0x02, 0x09, 0x00, 0x00, 0x02, 0x02, 0x01, 0x00, 0x02, 0x05, 0x05, 0x00, 0x03, 0x07, 0x01, 0x01
        /*0010*/ 	.byte	0x02, 0x03, 0x00, 0x00, 0x02, 0x06, 0x01, 0x00, 0x04, 0x0b, 0x08, 0x00, 0x09, 0x00, 0x00, 0x00
        /*0020*/ 	.byte	0x00, 0x00, 0x00, 0x00


//--------------------- .nv.info._Z21convolution2d_channelPfS_S_iiiiiiiiiiii --------------------------
	.section	.nv.info._Z21convolution2d_channelPfS_S_iiiiiiiiiiii,"",@"SHT_CUDA_INFO"
	.sectionflags	@""
	.align	4


	//----- nvinfo : EIATTR_CUDA_API_VERSION
	.align		4
        /*0000*/ 	.byte	0x04, 0x37
        /*0002*/ 	.short	(.L_7 - .L_6)
.L_6:
        /*0004*/ 	.word	0x00000082


	//----- nvinfo : EIATTR_KPARAM_INFO
	.align		4
.L_7:
        /*0008*/ 	.byte	0x04, 0x17
        /*000a*/ 	.short	(.L_9 - .L_8)
.L_8:
        /*000c*/ 	.word	0x00000000
        /*0010*/ 	.short	0x000e
        /*0012*/ 	.short	0x0044
        /*0014*/ 	.byte	0x00, 0xf0, 0x11, 0x00


	//----- nvinfo : EIATTR_KPARAM_INFO
	.align		4
.L_9:
        /*0018*/ 	.byte	0x04, 0x17
        /*001a*/ 	.short	(.L_11 - .L_10)
.L_10:
        /*001c*/ 	.word	0x00000000
        /*0020*/ 	.short	0x000d
        /*0022*/ 	.short	0x0040
        /*0024*/ 	.byte	0x00, 0xf0, 0x11, 0x00


	//----- nvinfo : EIATTR_KPARAM_INFO
	.align		4
.L_11:
        /*0028*/ 	.byte	0x04, 0x17
        /*002a*/ 	.short	(.L_13 - .L_12)
.L_12:
        /*002c*/ 	.word	0x00000000
        /*0030*/ 	.short	0x000c
        /*0032*/ 	.short	0x003c
        /*0034*/ 	.byte	0x00, 0xf0, 0x11, 0x00


	//----- nvinfo : EIATTR_KPARAM_INFO
	.align		4
.L_13:
        /*0038*/ 	.byte	0x04, 0x17
        /*003a*/ 	.short	(.L_15 - .L_14)
.L_14:
        /*003c*/ 	.word	0x00000000
        /*0040*/ 	.short	0x000b
        /*0042*/ 	.short	0x0038
        /*0044*/ 	.byte	0x00, 0xf0, 0x11, 0x00


	//----- nvinfo : EIATTR_KPARAM_INFO
	.align		4
.L_15:
        /*0048*/ 	.byte	0x04, 0x17
        /*004a*/ 	.short	(.L_17 - .L_16)
.L_16:
        /*004c*/ 	.word	0x00000000
        /*0050*/ 	.short	0x000a
        /*0052*/ 	.short	0x0034
        /*0054*/ 	.byte	0x00, 0xf0, 0x11, 0x00


	//----- nvinfo : EIATTR_KPARAM_INFO
	.align		4
.L_17:
        /*0058*/ 	.byte	0x04, 0x17
        /*005a*/ 	.short	(.L_19 - .L_18)
.L_18:
        /*005c*/ 	.word	0x00000000
        /*0060*/ 	.short	0x0009
        /*0062*/ 	.short	0x0030
        /*0064*/ 	.byte	0x00, 0xf0, 0x11, 0x00


	//----- nvinfo : EIATTR_KPARAM_INFO
	.align		4
.L_19:
        /*0068*/ 	.byte	0x04, 0x17
        /*006a*/ 	.short	(.L_21 - .L_20)
.L_20:
        /*006c*/ 	.word	0x00000000
        /*0070*/ 	.short	0x0008
        /*0072*/ 	.short	0x002c
        /*0074*/ 	.byte	0x00, 0xf0, 0x11, 0x00


	//----- nvinfo : EIATTR_KPARAM_INFO
	.align		4
.L_21:
        /*0078*/ 	.byte	0x04, 0x17
        /*007a*/ 	.short	(.L_23 - .L_22)
.L_22:
        /*007c*/ 	.word	0x00000000
        /*0080*/ 	.short	0x0007
        /*0082*/ 	.short	0x0028
        /*0084*/ 	.byte	0x00, 0xf0, 0x11, 0x00


	//----- nvinfo : EIATTR_KPARAM_INFO
	.align		4
.L_23:
        /*0088*/ 	.byte	0x04, 0x17
        /*008a*/ 	.short	(.L_25 - .L_24)
.L_24:
        /*008c*/ 	.word	0x00000000
        /*0090*/ 	.short	0x0006
        /*0092*/ 	.short	0x0024
        /*0094*/ 	.byte	0x00, 0xf0, 0x11, 0x00


	//----- nvinfo : EIATTR_KPARAM_INFO
	.align		4
.L_25:
        /*0098*/ 	.byte	0x04, 0x17
        /*009a*/ 	.short	(.L_27 - .L_26)
.L_26:
        /*009c*/ 	.word	0x00000000
        /*00a0*/ 	.short	0x0005
        /*00a2*/ 	.short	0x0020
        /*00a4*/ 	.byte	0x00, 0xf0, 0x11, 0x00


	//----- nvinfo : EIATTR_KPARAM_INFO
	.align		4
.L_27:
        /*00a8*/ 	.byte	0x04, 0x17
        /*00aa*/ 	.short	(.L_29 - .L_28)
.L_28:
        /*00ac*/ 	.word	0x00000000
        /*00b0*/ 	.short	0x0004
        /*00b2*/ 	.short	0x001c
        /*00b4*/ 	.byte	0x00, 0xf0, 0x11, 0x00


	//----- nvinfo : EIATTR_KPARAM_INFO
	.align		4
.L_29:
        /*00b8*/ 	.byte	0x04, 0x17
        /*00ba*/ 	.short	(.L_31 - .L_30)
.L_30:
        /*00bc*/ 	.word	0x00000000
        /*00c0*/ 	.short	0x0003
        /*00c2*/ 	.short	0x0018
        /*00c4*/ 	.byte	0x00, 0xf0, 0x11, 0x00


	//----- nvinfo : EIATTR_KPARAM_INFO
	.align		4
.L_31:
        /*00c8*/ 	.byte	0x04, 0x17
        /*00ca*/ 	.short	(.L_33 - .L_32)
.L_32:
        /*00cc*/ 	.word	0x00000000
        /*00d0*/ 	.short	0x0002
        /*00d2*/ 	.short	0x0010
        /*00d4*/ 	.byte	0x00, 0xf5, 0x21, 0x00


	//----- nvinfo : EIATTR_KPARAM_INFO
	.align		4
.L_33:
        /*00d8*/ 	.byte	0x04, 0x17
        /*00da*/ 	.short	(.L_35 - .L_34)
.L_34:
        /*00dc*/ 	.word	0x00000000
        /*00e0*/ 	.short	0x0001
        /*00e2*/ 	.short	0x0008
        /*00e4*/ 	.byte	0x00, 0xf5, 0x21, 0x00


	//----- nvinfo : EIATTR_KPARAM_INFO
	.align		4
.L_35:
        /*00e8*/ 	.byte	0x04, 0x17
        /*00ea*/ 	.short	(.L_37 - .L_36)
.L_36:
        /*00ec*/ 	.word	0x00000000
        /*00f0*/ 	.short	0x0000
        /*00f2*/ 	.short	0x0000
        /*00f4*/ 	.byte	0x00, 0xf5, 0x21, 0x00


	//----- nvinfo : EIATTR_SPARSE_MMA_MASK
	.align		4
.L_37:
        /*00f8*/ 	.byte	0x03, 0x50
        /*00fa*/ 	.short	0x0000


	//----- nvinfo : EIATTR_MAXREG_COUNT
	.align		4
        /*00fc*/ 	.byte	0x03, 0x1b
        /*00fe*/ 	.short	0x00ff


	//----- nvinfo : EIATTR_MERCURY_ISA_VERSION
	.align		4
        /*0100*/ 	.byte	0x03, 0x5f
        /*0102*/ 	.short	0x0101


	//----- nvinfo : EIATTR_VRC_CTA_INIT_COUNT
	.align		4
        /*0104*/ 	.byte	0x02, 0x4a
	.zero		1
	.zero		1


	//----- nvinfo : EIATTR_EXIT_INSTR_OFFSETS
	.align		4
        /*0108*/ 	.byte	0x04, 0x1c
        /*010a*/ 	.short	(.L_39 - .L_38)


	//   ....[0]....
.L_38:
        /*010c*/ 	.word	0x000001b0


	//   ....[1]....
        /*0110*/ 	.word	0x000002e0


	//----- nvinfo : EIATTR_CBANK_PARAM_SIZE
	.align		4
.L_39:
        /*0114*/ 	.byte	0x03, 0x19
        /*0116*/ 	.short	0x0048


	//----- nvinfo : EIATTR_PARAM_CBANK
	.align		4
        /*0118*/ 	.byte	0x04, 0x0a
        /*011a*/ 	.short	(.L_41 - .L_40)
	.align		4
.L_40:
        /*011c*/ 	.word	index@(.nv.constant0._Z21convolution2d_channelPfS_S_iiiiiiiiiiii)
        /*0120*/ 	.short	0x0380
        /*0122*/ 	.short	0x0048


	//----- nvinfo : EIATTR_SW_WAR
	.align		4
.L_41:
        /*0124*/ 	.byte	0x04, 0x36
        /*0126*/ 	.short	(.L_43 - .L_42)
.L_42:
        /*0128*/ 	.word	0x00000008
.L_43:


//--------------------- .nv.callgraph             --------------------------
	.section	.nv.callgraph,"",@"SHT_CUDA_CALLGRAPH"
	.align	4
	.sectionentsize	8
	.align		4
        /*0000*/ 	.word	0x00000000
	.align		4
        /*0004*/ 	.word	0xffffffff
	.align		4
        /*0008*/ 	.word	0x00000000
	.align		4
        /*000c*/ 	.word	0xfffffffe
	.align		4
        /*0010*/ 	.word	0x00000000
	.align		4
        /*0014*/ 	.word	0xfffffffd
	.align		4
        /*0018*/ 	.word	0x00000000
	.align		4
        /*001c*/ 	.word	0xfffffffc


//--------------------- .text._Z21convolution2d_channelPfS_S_iiiiiiiiiiii --------------------------
	.section	.text._Z21convolution2d_channelPfS_S_iiiiiiiiiiii,"ax",@progbits
	.align	128
        .global         _Z21convolution2d_channelPfS_S_iiiiiiiiiiii
        .type           _Z21convolution2d_channelPfS_S_iiiiiiiiiiii,@function
        .size           _Z21convolution2d_channelPfS_S_iiiiiiiiiiii,(.L_x_1 - _Z21convolution2d_channelPfS_S_iiiiiiiiiiii)
        .other          _Z21convolution2d_channelPfS_S_iiiiiiiiiiii,@"STO_CUDA_ENTRY STV_DEFAULT"
_Z21convolution2d_channelPfS_S_iiiiiiiiiiii:
.text._Z21convolution2d_channelPfS_S_iiiiiiiiiiii:
[----:B------:R-:W-:Y:S01]  /*0000*/  LDC R1, c[0x0][0x37c] ;  /* 0x0000df00ff017b82 */ /* 0x000fe20000000800 */
[----:B------:R-:W0:Y:S07]  /*0010*/  S2R R14, SR_CTAID.Z ;  /* 0x00000000000e7919 */ /* 0x000e2e0000002700 */
[----:B------:R-:W1:Y:S01]  /*0020*/  S2UR UR7, SR_CTAID.Y ;  /* 0x00000000000779c3 */ /* 0x000e620000002600 */
[----:B------:R-:W2:Y:S01]  /*0030*/  LDCU.128 UR8, c[0x0][0x3a0] ;  /* 0x00007400ff0877ac */ /* 0x000ea20008000c00 */
[----:B------:R-:W3:Y:S01]  /*0040*/  S2R R12, SR_TID.X ;  /* 0x00000000000c7919 */ /* 0x000ee20000002100 */
[----:B------:R-:W2:Y:S05]  /*0050*/  S2R R15, SR_TID.Y ;  /* 0x00000000000f7919 */ /* 0x000eaa0000002200 */
[----:B------:R-:W1:Y:S01]  /*0060*/  LDC.64 R4, c[0x0][0x3c0] ;  /* 0x0000f000ff047b82 */ /* 0x000e620000000a00 */
[----:B------:R-:W4:Y:S07]  /*0070*/  S2R R11, SR_TID.Z ;  /* 0x00000000000b7919 */ /* 0x000f2e0000002300 */
[----:B------:R-:W0:Y:S08]  /*0080*/  LDC.64 R16, c[0x0][0x398] ;  /* 0x0000e600ff107b82 */ /* 0x000e300000000a00 */
[----:B------:R-:W5:Y:S08]  /*0090*/  S2UR UR6, SR_CTAID.X ;  /* 0x00000000000679c3 */ /* 0x000f700000002500 */
[----:B------:R-:W3:Y:S01]  /*00a0*/  LDC.64 R6, c[0x0][0x3b8] ;  /* 0x0000ee00ff067b82 */ /* 0x000ee20000000a00 */
[----:B-1----:R-:W-:-:S07]  /*00b0*/  ISETP.LE.AND P0, PT, R4, UR7, PT ;  /* 0x0000000704007c0c */ /* 0x002fce000bf03270 */
[----:B------:R-:W1:Y:S01]  /*00c0*/  LDC.64 R8, c[0x0][0x3b0] ;  /* 0x0000ec00ff087b82 */ /* 0x000e620000000a00 */
[----:B0-----:R-:W-:-:S04]  /*00d0*/  ISETP.LT.AND P0, PT, R14, R17, !P0 ;  /* 0x000000110e00720c */ /* 0x001fc80004701270 */
[----:B-----5:R-:W-:-:S04]  /*00e0*/  ISETP.GT.AND P0, PT, R5, UR6, P0 ;  /* 0x0000000605007c0c */ /* 0x020fc80008704270 */
[----:B----4-:R-:W-:Y:S02]  /*00f0*/  ISETP.LT.AND P1, PT, R11, R16, P0 ;  /* 0x000000100b00720c */ /* 0x010fe40000721270 */
[----:B---3--:R-:W-:Y:S02]  /*0100*/  IADD3 R3, PT, PT, -R6, UR6, RZ ;  /* 0x0000000606037c10 */ /* 0x008fe4000fffe1ff */
[----:B------:R-:W-:Y:S02]  /*0110*/  IADD3 R2, PT, PT, -R7, UR7, RZ ;  /* 0x0000000707027c10 */ /* 0x000fe4000fffe1ff */
[----:B--2---:R-:W-:Y:S01]  /*0120*/  ISETP.LT.AND P1, PT, R15, UR11, P1 ;  /* 0x0000000b0f007c0c */ /* 0x004fe20008f21270 */
[----:B-1----:R-:W-:-:S03]  /*0130*/  IMAD R0, R12, R8, R3 ;  /* 0x000000080c007224 */ /* 0x002fc600078e0203 */
[----:B------:R-:W-:Y:S01]  /*0140*/  ISETP.LT.AND P1, PT, R12, UR10, P1 ;  /* 0x0000000a0c007c0c */ /* 0x000fe20008f21270 */
[----:B------:R-:W-:Y:S01]  /*0150*/  IMAD R10, R15, R9, R2 ;  /* 0x000000090f0a7224 */ /* 0x000fe200078e0202 */
[----:B------:R-:W-:-:S04]  /*0160*/  ISETP.GE.AND P2, PT, R0, UR8, PT ;  /* 0x0000000800007c0c */ /* 0x000fc8000bf46270 */
[----:B------:R-:W-:Y:S02]  /*0170*/  ISETP.GE.AND P0, PT, R10, UR9, PT ;  /* 0x000000090a007c0c */ /* 0x000fe4000bf06270 */
[----:B------:R-:W-:Y:S02]  /*0180*/  ISETP.GT.AND P2, PT, R0, -0x1, !P2 ;  /* 0xffffffff0000780c */ /* 0x000fe40005744270 */
[----:B------:R-:W-:-:S04]  /*0190*/  ISETP.GT.AND P0, PT, R10, -0x1, !P0 ;  /* 0xffffffff0a00780c */ /* 0x000fc80004704270 */
[----:B------:R-:W-:-:S13]  /*01a0*/  PLOP3.LUT P0, PT, P0, P1, P2, 0x80, 0x0 ;  /* 0x000000000000781c */ /* 0x000fda0000703020 */
[----:B------:R-:W-:Y:S05]  /*01b0*/  @!P0 EXIT ;  /* 0x000000000000894d */ /* 0x000fea0003800000 */
[----:B------:R-:W0:Y:S01]  /*01c0*/  LDC.64 R8, c[0x0][0x380] ;  /* 0x0000e000ff087b82 */ /* 0x000e220000000a00 */
[----:B------:R-:W1:Y:S01]  /*01d0*/  LDCU.64 UR4, c[0x0][0x358] ;  /* 0x00006b00ff0477ac */ /* 0x000e620008000a00 */
[----:B------:R-:W-:Y:S02]  /*01e0*/  IMAD R11, R11, UR9, R0 ;  /* 0x000000090b0b7c24 */ /* 0x000fe4000f8e0200 */
[C---:B------:R-:W-:Y:S02]  /*01f0*/  IMAD R0, R14.reuse, UR11, R12 ;  /* 0x0000000b0e007c24 */ /* 0x040fe4000f8e020c */
[----:B------:R-:W-:Y:S02]  /*0200*/  IMAD R13, R14, R5, UR6 ;  /* 0x000000060e0d7e24 */ /* 0x000fe4000f8e0205 */
[----:B------:R-:W2:Y:S01]  /*0210*/  LDC.64 R6, c[0x0][0x388] ;  /* 0x0000e200ff067b82 */ /* 0x000ea20000000a00 */
[----:B------:R-:W-:Y:S02]  /*0220*/  IMAD R11, R11, UR8, R10 ;  /* 0x000000080b0b7c24 */ /* 0x000fe4000f8e020a */
[----:B------:R-:W-:-:S02]  /*0230*/  IMAD R5, R0, UR10, R15 ;  /* 0x0000000a00057c24 */ /* 0x000fc4000f8e020f */
[----:B------:R-:W-:-:S03]  /*0240*/  IMAD R13, R13, R4, UR7 ;  /* 0x000000070d0d7e24 */ /* 0x000fc6000f8e0204 */
[----:B------:R-:W3:Y:S01]  /*0250*/  LDC.64 R2, c[0x0][0x390] ;  /* 0x0000e400ff027b82 */ /* 0x000ee20000000a00 */
[----:B0-----:R-:W-:-:S06]  /*0260*/  IMAD.WIDE R8, R11, 0x4, R8 ;  /* 0x000000040b087825 */ /* 0x001fcc00078e0208 */
[----:B-1----:R-:W4:Y:S01]  /*0270*/  LDG.E R8, desc[UR4][R8.64] ;  /* 0x0000000408087981 */ /* 0x002f22000c1e1900 */
[----:B--2---:R-:W-:-:S06]  /*0280*/  IMAD.WIDE.U32 R6, R5, 0x4, R6 ;  /* 0x0000000405067825 */ /* 0x004fcc00078e0006 */
[----:B------:R-:W4:Y:S01]  /*0290*/  LDG.E R7, desc[UR4][R6.64] ;  /* 0x0000000406077981 */ /* 0x000f22000c1e1900 */
[----:B---3--:R-:W-:-:S05]  /*02a0*/  IMAD.WIDE R2, R13, 0x4, R2 ;  /* 0x000000040d027825 */ /* 0x008fca00078e0202 */
[----:B------:R-:W4:Y:S02]  /*02b0*/  LDG.E R5, desc[UR4][R2.64] ;  /* 0x0000000402057981 */ /* 0x000f24000c1e1900 */
[----:B----4-:R-:W-:-:S05]  /*02c0*/  FFMA R5, R8, R7, R5 ;  /* 0x0000000708057223 */ /* 0x010fca0000000005 */
[----:B------:R-:W-:Y:S01]  /*02d0*/  STG.E desc[UR4][R2.64], R5 ;  /* 0x0000000502007986 */ /* 0x000fe2000c101904 */
[----:B------:R-:W-:Y:S05]  /*02e0*/  EXIT ;  /* 0x000000000000794d */ /* 0x000fea0003800000 */
.L_x_0:
[----:B------:R-:W-:-:S00]  /*02f0*/  BRA `(.L_x_0) ;  /* 0xfffffffc00fc7947 */ /* 0x000fc0000383ffff */
[----:B------:R-:W-:-:S00]  /*0300*/  NOP ;  /* 0x0000000000007918 */ /* 0x000fc00000000000 */
[----:B------:R-:W-:-:S00]  /*0310*/  NOP ;  /* 0x0000000000007918 */ /* 0x000fc00000000000 */
[----:B------:R-:W-:-:S00]  /*0320*/  NOP ;  /* 0x0000000000007918 */ /* 0x000fc00000000000 */
[----:B------:R-:W-:-:S00]  /*0330*/  NOP ;  /* 0x0000000000007918 */ /* 0x000fc00000000000 */
[----:B------:R-:W-:-:S00]  /*0340*/  NOP ;  /* 0x0000000000007918 */ /* 0x000fc00000000000 */
[----:B------:R-:W-:-:S00]  /*0350*/  NOP ;  /* 0x0000000000007918 */ /* 0x000fc00000000000 */
[----:B------:R-:W-:-:S00]  /*0360*/  NOP ;  /* 0x0000000000007918 */ /* 0x000fc00000000000 */
[----:B------:R-:W-:-:S00]  /*0370*/  NOP ;  /* 0x0000000000007918 */ /* 0x000fc00000000000 */
.L_x_1:


//--------------------- .nv.shared.reserved.0     --------------------------
	.section	.nv.shared.reserved.0,"aw",@nobits
	.weak		__nv_reservedSMEM_offset_0_alias
	.size		__nv_reservedSMEM_offset_0_alias, 0, 64
	.other		__nv_reservedSMEM_offset_0_alias,@"STO_CUDA_RESERVED_SHARED STV_DEFAULT"
__nv_reservedSMEM_offset_0_alias:
	.zero		0
	.zero		64


//--------------------- .nv.constant0._Z21convolution2d_channelPfS_S_iiiiiiiiiiii --------------------------
	.section	.nv.constant0._Z21convolution2d_channelPfS_S_iiiiiiiiiiii,"a",@progbits
	.sectionflags	@""
	.align	4
.nv.constant0._Z21convolution2d_channelPfS_S_iiiiiiiiiiii:
	.zero		968


//--------------------- SYMBOLS --------------------------

	.type		.nv.reservedSmem.offset0,@object
	.size		.nv.reservedSmem.offset0,0x4
